//
// Generated by NVIDIA NVVM Compiler
//
// Compiler Build ID: CL-36424714
// Cuda compilation tools, release 13.0, V13.0.88
// Based on NVVM 20.0.0
//

.version 9.0
.target sm_100
.address_size 64

	// .globl	_Z15vectorkernaladdPiS_S_i

.visible .entry _Z15vectorkernaladdPiS_S_i(
	.param .u64 .ptr .align 1 _Z15vectorkernaladdPiS_S_i_param_0,
	.param .u64 .ptr .align 1 _Z15vectorkernaladdPiS_S_i_param_1,
	.param .u64 .ptr .align 1 _Z15vectorkernaladdPiS_S_i_param_2,
	.param .u32 _Z15vectorkernaladdPiS_S_i_param_3
)
{
	.reg .pred 	%p<2>;
	.reg .b32 	%r<9>;
	.reg .b64 	%rd<11>;

	ld.param.u64 	%rd1, [_Z15vectorkernaladdPiS_S_i_param_0];
	ld.param.u64 	%rd2, [_Z15vectorkernaladdPiS_S_i_param_1];
	ld.param.u64 	%rd3, [_Z15vectorkernaladdPiS_S_i_param_2];
	ld.param.u32 	%r2, [_Z15vectorkernaladdPiS_S_i_param_3];
	mov.u32 	%r3, %ctaid.x;
	mov.u32 	%r4, %ntid.x;
	mov.u32 	%r5, %tid.x;
	mad.lo.s32 	%r1, %r3, %r4, %r5;
	setp.ge.s32 	%p1, %r1, %r2;
	@%p1 bra 	$L__BB0_2;
	cvta.to.global.u64 	%rd4, %rd1;
	cvta.to.global.u64 	%rd5, %rd2;
	cvta.to.global.u64 	%rd6, %rd3;
	mul.wide.s32 	%rd7, %r1, 4;
	add.s64 	%rd8, %rd4, %rd7;
	ld.global.u32 	%r6, [%rd8];
	add.s64 	%rd9, %rd5, %rd7;
	ld.global.u32 	%r7, [%rd9];
	add.s32 	%r8, %r7, %r6;
	add.s64 	%rd10, %rd6, %rd7;
	st.global.u32 	[%rd10], %r8;
$L__BB0_2:
	ret;

}


// ===== COMPILED SASS (sm_100) =====

	.target	sm_100

	.elftype	@"ET_EXEC"


//--------------------- .note.nv.tkinfo           --------------------------
	.section	.note.nv.tkinfo,"",@"SHT_NOTE"
	.sectionflags	@"SHF_NOTE_NV_TKINFO"
	.tkinfo
        /*0018*/ 	.word	0x00000002
        /*0030*/ 	.string	""
        /*0030*/ 	.string	"ptxas"
        /*0030*/ 	.string	"Cuda compilation tools, release 13.0, V13.0.88"
        /*0030*/ 	.string	"Build cuda_13.0.r13.0/compiler.36424714_0"
        /*0030*/ 	.string	"-arch sm_100 -m 64 "



//--------------------- .note.nv.cuinfo           --------------------------
	.section	.note.nv.cuinfo,"",@"SHT_NOTE"
	.sectionflags	@"SHF_NOTE_NV_CUINFO"
        /*0018*/ 	.short	0x0002
        /*001a*/ 	.short	0x0064
        /*001c*/ 	.short	0x0082
	.zero		2


//--------------------- .nv.info                  --------------------------
	.section	.nv.info,"",@"SHT_CUDA_INFO"
	.align	4


	//----- nvinfo : EIATTR_REGCOUNT
	.align		4
        /*0000*/ 	.byte	0x04, 0x2f
        /*0002*/ 	.short	(.L_1 - .L_0)
	.align		4
.L_0:
        /*0004*/ 	.word	index@(_Z15vectorkernaladdPiS_S_i)
        /*0008*/ 	.word	0x0000000c


	//----- nvinfo : EIATTR_FRAME_SIZE
	.align		4
.L_1:
        /*000c*/ 	.byte	0x04, 0x11
        /*000e*/ 	.short	(.L_3 - .L_2)
	.align		4
.L_2:
        /*0010*/ 	.word	index@(_Z15vectorkernaladdPiS_S_i)
        /*0014*/ 	.word	0x00000000


	//----- nvinfo : EIATTR_MIN_STACK_SIZE
	.align		4
.L_3:
        /*0018*/ 	.byte	0x04, 0x12
        /*001a*/ 	.short	(.L_5 - .L_4)
	.align		4
.L_4:
        /*001c*/ 	.word	index@(_Z15vectorkernaladdPiS_S_i)
        /*0020*/ 	.word	0x00000000
.L_5:


//--------------------- .nv.compat                --------------------------
	.section	.nv.compat,"",@"SHT_CUDA_COMPAT_INFO"
	.align	4
        /*0000*/ 	.byte	0x02, 0x09, 0x00, 0x00, 0x02, 0x02, 0x01, 0x00, 0x02, 0x05, 0x05, 0x00, 0x03, 0x07, 0x01, 0x01
        /*0010*/ 	.byte	0x02, 0x03, 0x00, 0x00, 0x02, 0x06, 0x01, 0x00, 0x04, 0x0b, 0x08, 0x00, 0x09, 0x00, 0x00, 0x00
        /*0020*/ 	.byte	0x00, 0x00, 0x00, 0x00


//--------------------- .nv.info._Z15vectorkernaladdPiS_S_i --------------------------
	.section	.nv.info._Z15vectorkernaladdPiS_S_i,"",@"SHT_CUDA_INFO"
	.sectionflags	@""
	.align	4


	//----- nvinfo : EIATTR_CUDA_API_VERSION
	.align		4
        /*0000*/ 	.byte	0x04, 0x37
        /*0002*/ 	.short	(.L_7 - .L_6)
.L_6:
        /*0004*/ 	.word	0x00000082


	//----- nvinfo : EIATTR_KPARAM_INFO
	.align		4
.L_7:
        /*0008*/ 	.byte	0x04, 0x17
        /*000a*/ 	.short	(.L_9 - .L_8)
.L_8:
        /*000c*/ 	.word	0x00000000
        /*0010*/ 	.short	0x0003
        /*0012*/ 	.short	0x0018
        /*0014*/ 	.byte	0x00, 0xf0, 0x11, 0x00


	//----- nvinfo : EIATTR_KPARAM_INFO
	.align		4
.L_9:
        /*0018*/ 	.byte	0x04, 0x17
        /*001a*/ 	.short	(.L_11 - .L_10)
.L_10:
        /*001c*/ 	.word	0x00000000
        /*0020*/ 	.short	0x0002
        /*0022*/ 	.short	0x0010
        /*0024*/ 	.byte	0x00, 0xf5, 0x21, 0x00


	//----- nvinfo : EIATTR_KPARAM_INFO
	.align		4
.L_11:
        /*0028*/ 	.byte	0x04, 0x17
        /*002a*/ 	.short	(.L_13 - .L_12)
.L_12:
        /*002c*/ 	.word	0x00000000
        /*0030*/ 	.short	0x0001
        /*0032*/ 	.short	0x0008
        /*0034*/ 	.byte	0x00, 0xf5, 0x21, 0x00


	//----- nvinfo : EIATTR_KPARAM_INFO
	.align		4
.L_13:
        /*0038*/ 	.byte	0x04, 0x17
        /*003a*/ 	.short	(.L_15 - .L_14)
.L_14:
        /*003c*/ 	.word	0x00000000
        /*0040*/ 	.short	0x0000
        /*0042*/ 	.short	0x0000
        /*0044*/ 	.byte	0x00, 0xf5, 0x21, 0x00


	//----- nvinfo : EIATTR_SPARSE_MMA_MASK
	.align		4
.L_15:
        /*0048*/ 	.byte	0x03, 0x50
        /*004a*/ 	.short	0x0000


	//----- nvinfo : EIATTR_MAXREG_COUNT
	.align		4
        /*004c*/ 	.byte	0x03, 0x1b
        /*004e*/ 	.short	0x00ff


	//----- nvinfo : EIATTR_MERCURY_ISA_VERSION
	.align		4
        /*0050*/ 	.byte	0x03, 0x5f
        /*0052*/ 	.short	0x0101


	//----- nvinfo : EIATTR_VRC_CTA_INIT_COUNT
	.align		4
        /*0054*/ 	.byte	0x02, 0x4a
	.zero		1
	.zero		1


	//----- nvinfo : EIATTR_EXIT_INSTR_OFFSETS
	.align		4
        /*0058*/ 	.byte	0x04, 0x1c
        /*005a*/ 	.short	(.L_17 - .L_16)


	//   ....[0]....
.L_16:
        /*005c*/ 	.word	0x00000070


	//   ....[1]....
        /*0060*/ 	.word	0x00000130


	//----- nvinfo : EIATTR_CBANK_PARAM_SIZE
	.align		4
.L_17:
        /*0064*/ 	.byte	0x03, 0x19
        /*0066*/ 	.short	0x001c


	//----- nvinfo : EIATTR_PARAM_CBANK
	.align		4
        /*0068*/ 	.byte	0x04, 0x0a
        /*006a*/ 	.short	(.L_19 - .L_18)
	.align		4
.L_18:
        /*006c*/ 	.word	index@(.nv.constant0._Z15vectorkernaladdPiS_S_i)
        /*0070*/ 	.short	0x0380
        /*0072*/ 	.short	0x001c


	//----- nvinfo : EIATTR_SW_WAR
	.align		4
.L_19:
        /*0074*/ 	.byte	0x04, 0x36
        /*0076*/ 	.short	(.L_21 - .L_20)
.L_20:
        /*0078*/ 	.word	0x00000008
.L_21:


//--------------------- .nv.callgraph             --------------------------
	.section	.nv.callgraph,"",@"SHT_CUDA_CALLGRAPH"
	.align	4
	.sectionentsize	8
	.align		4
        /*0000*/ 	.word	0x00000000
	.align		4
        /*0004*/ 	.word	0xffffffff
	.align		4
        /*0008*/ 	.word	0x00000000
	.align		4
        /*000c*/ 	.word	0xfffffffe
	.align		4
        /*0010*/ 	.word	0x00000000
	.align		4
        /*0014*/ 	.word	0xfffffffd
	.align		4
        /*0018*/ 	.word	0x00000000
	.align		4
        /*001c*/ 	.word	0xfffffffc


//--------------------- .text._Z15vectorkernaladdPiS_S_i --------------------------
	.section	.text._Z15vectorkernaladdPiS_S_i,"ax",@progbits
	.align	128
        .global         _Z15vectorkernaladdPiS_S_i
        .type           _Z15vectorkernaladdPiS_S_i,@function
        .size           _Z15vectorkernaladdPiS_S_i,(.L_x_1 - _Z15vectorkernaladdPiS_S_i)
        .other          _Z15vectorkernaladdPiS_S_i,@"STO_CUDA_ENTRY STV_DEFAULT"
_Z15vectorkernaladdPiS_S_i:
.text._Z15vectorkernaladdPiS_S_i:
[----:B------:R-:W-:Y:S01]  /*0000*/  LDC R1, c[0x0][0x37c] ;  /* 0x0000df00ff017b82 */ /* 0x000fe20000000800 */
[----:B------:R-:W0:Y:S07]  /*0010*/  S2R R0, SR_TID.X ;  /* 0x0000000000007919 */ /* 0x000e2e0000002100 */
[----:B------:R-:W0:Y:S01]  /*0020*/  S2UR UR4, SR_CTAID.X ;  /* 0x00000000000479c3 */ /* 0x000e220000002500 */
[----:B------:R-:W1:Y:S07]  /*0030*/  LDCU UR5, c[0x0][0x398] ;  /* 0x00007300ff0577ac */ /* 0x000e6e0008000800 */
[----:B------:R-:W0:Y:S02]  /*0040*/  LDC R9, c[0x0][0x360] ;  /* 0x0000d800ff097b82 */ /* 0x000e240000000800 */
[----:B0-----:R-:W-:-:S05]  /*0050*/  IMAD R9, R9, UR4, R0 ;  /* 0x0000000409097c24 */ /* 0x001fca000f8e0200 */
[----:B-1----:R-:W-:-:S13]  /*0060*/  ISETP.GE.AND P0, PT, R9, UR5, PT ;  /* 0x0000000509007c0c */ /* 0x002fda000bf06270 */
[----:B------:R-:W-:Y:S05]  /*0070*/  @P0 EXIT ;  /* 0x000000000000094d */ /* 0x000fea0003800000 */
[----:B------:R-:W0:Y:S01]  /*0080*/  LDC.64 R2, c[0x0][0x380] ;  /* 0x0000e000ff027b82 */ /* 0x000e220000000a00 */
[----:B------:R-:W1:Y:S07]  /*0090*/  LDCU.64 UR4, c[0x0][0x358] ;  /* 0x00006b00ff0477ac */ /* 0x000e6e0008000a00 */
[----:B------:R-:W2:Y:S08]  /*00a0*/  LDC.64 R4, c[0x0][0x388] ;  /* 0x0000e200ff047b82 */ /* 0x000eb00000000a00 */
[----:B------:R-:W3:Y:S01]  /*00b0*/  LDC.64 R6, c[0x0][0x390] ;  /* 0x0000e400ff067b82 */ /* 0x000ee20000000a00 */
[----:B0-----:R-:W-:-:S06]  /*00c0*/  IMAD.WIDE R2, R9, 0x4, R2 ;  /* 0x0000000409027825 */ /* 0x001fcc00078e0202 */
[----:B-1----:R-:W4:Y:S01]  /*00d0*/  LDG.E R2, desc[UR4][R2.64] ;  /* 0x0000000402027981 */ /* 0x002f22000c1e1900 */
[----:B--2---:R-:W-:-:S06]  /*00e0*/  IMAD.WIDE R4, R9, 0x4, R4 ;  /* 0x0000000409047825 */ /* 0x004fcc00078e0204 */
[----:B------:R-:W4:Y:S01]  /*00f0*/  LDG.E R5, desc[UR4][R4.64] ;  /* 0x0000000404057981 */ /* 0x000f22000c1e1900 */
[----:B---3--:R-:W-:Y:S01]  /*0100*/  IMAD.WIDE R6, R9, 0x4, R6 ;  /* 0x0000000409067825 */ /* 0x008fe200078e0206 */
[----:B----4-:R-:W-:-:S05]  /*0110*/  IADD3 R9, PT, PT, R2, R5, RZ ;  /* 0x0000000502097210 */ /* 0x010fca0007ffe0ff */
[----:B------:R-:W-:Y:S01]  /*0120*/  STG.E desc[UR4][R6.64], R9 ;  /* 0x0000000906007986 */ /* 0x000fe2000c101904 */
[----:B------:R-:W-:Y:S05]  /*0130*/  EXIT ;  /* 0x000000000000794d */ /* 0x000fea0003800000 */
.L_x_0:
[----:B------:R-:W-:-:S00]  /*0140*/  BRA `(.L_x_0) ;  /* 0xfffffffc00fc7947 */ /* 0x000fc0000383ffff */
[----:B------:R-:W-:-:S00]  /*0150*/  NOP ;  /* 0x0000000000007918 */ /* 0x000fc00000000000 */
        /* <DEDUP_REMOVED lines=10> */
.L_x_1:


//--------------------- .nv.shared.reserved.0     --------------------------
	.section	.nv.shared.reserved.0,"aw",@nobits
	.weak		__nv_reservedSMEM_offset_0_alias
	.size		__nv_reservedSMEM_offset_0_alias, 0, 64
	.other		__nv_reservedSMEM_offset_0_alias,@"STO_CUDA_RESERVED_SHARED STV_DEFAULT"
__nv_reservedSMEM_offset_0_alias:
	.zero		0
	.zero		64


//--------------------- .nv.constant0._Z15vectorkernaladdPiS_S_i --------------------------
	.section	.nv.constant0._Z15vectorkernaladdPiS_S_i,"a",@progbits
	.sectionflags	@""
	.align	4
.nv.constant0._Z15vectorkernaladdPiS_S_i:
	.zero		924


//--------------------- SYMBOLS --------------------------

	.type		.nv.reservedSmem.offset0,@object
	.size		.nv.reservedSmem.offset0,0x4
